	.headerflags	@"EF_CUDA_TEXMODE_UNIFIED EF_CUDA_64BIT_ADDRESS EF_CUDA_ACCELERATORS EF_CUDA_SM90 EF_CUDA_VIRTUAL_SM(EF_CUDA_SM90)"
	.elftype	@"ET_EXEC"


//--------------------- .nv.info                  --------------------------
	.section	.nv.info,"",@"SHT_CUDA_INFO"
	.align	4


	//----- nvinfo : EIATTR_REGCOUNT
	.align		4
        /*0000*/ 	.byte	0x04, 0x2f
        /*0002*/ 	.short	(.L_2 - .L_1)
	.align		4
.L_1:
        /*0004*/ 	.word	index@(triton_per_fused_native_group_norm_35)
        /*0008*/ 	.word	0x00000015


	//----- nvinfo : EIATTR_MIN_STACK_SIZE
	.align		4
.L_2:
        /*000c*/ 	.byte	0x04, 0x12
        /*000e*/ 	.short	(.L_4 - .L_3)
	.align		4
.L_3:
        /*0010*/ 	.word	index@(triton_per_fused_native_group_norm_35)
        /*0014*/ 	.word	0x00000000


	//----- nvinfo : EIATTR_FRAME_SIZE
	.align		4
.L_4:
        /*0018*/ 	.byte	0x04, 0x11
        /*001a*/ 	.short	(.L_6 - .L_5)
	.align		4
.L_5:
        /*001c*/ 	.word	index@(triton_per_fused_native_group_norm_35)
        /*0020*/ 	.word	0x00000000


	//----- nvinfo : EIATTR_MIN_STACK_SIZE
	.align		4
.L_6:
        /*0024*/ 	.byte	0x04, 0x12
        /*0026*/ 	.short	(.L_8 - .L_7)
	.align		4
.L_7:
        /*0028*/ 	.word	index@(triton_per_fused_native_group_norm_35)
        /*002c*/ 	.word	0x00000000
.L_8:


//--------------------- .nv.info.triton_per_fused_native_group_norm_35 --------------------------
	.section	.nv.info.triton_per_fused_native_group_norm_35,"",@"SHT_CUDA_INFO"
	.sectionflags	@""
	.align	4


	//----- nvinfo : EIATTR_CUDA_API_VERSION
	.align		4
        /*0000*/ 	.byte	0x04, 0x37
        /*0002*/ 	.short	(.L_10 - .L_9)
.L_9:
        /*0004*/ 	.word	0x0000007c


	//----- nvinfo : EIATTR_KPARAM_INFO
	.align		4
.L_10:
        /*0008*/ 	.byte	0x04, 0x17
        /*000a*/ 	.short	(.L_12 - .L_11)
.L_11:
        /*000c*/ 	.word	0x00000000
        /*0010*/ 	.short	0x0005
        /*0012*/ 	.short	0x0024
        /*0014*/ 	.byte	0x00, 0xf0, 0x11, 0x00


	//----- nvinfo : EIATTR_KPARAM_INFO
	.align		4
.L_12:
        /*0018*/ 	.byte	0x04, 0x17
        /*001a*/ 	.short	(.L_14 - .L_13)
.L_13:
        /*001c*/ 	.word	0x00000000
        /*0020*/ 	.short	0x0004
        /*0022*/ 	.short	0x0020
        /*0024*/ 	.byte	0x00, 0xf0, 0x11, 0x00


	//----- nvinfo : EIATTR_KPARAM_INFO
	.align		4
.L_14:
        /*0028*/ 	.byte	0x04, 0x17
        /*002a*/ 	.short	(.L_16 - .L_15)
.L_15:
        /*002c*/ 	.word	0x00000000
        /*0030*/ 	.short	0x0003
        /*0032*/ 	.short	0x0018
        /*0034*/ 	.byte	0x00, 0xf4, 0x21, 0x00


	//----- nvinfo : EIATTR_KPARAM_INFO
	.align		4
.L_16:
        /*0038*/ 	.byte	0x04, 0x17
        /*003a*/ 	.short	(.L_18 - .L_17)
.L_17:
        /*003c*/ 	.word	0x00000000
        /*0040*/ 	.short	0x0002
        /*0042*/ 	.short	0x0010
        /*0044*/ 	.byte	0x00, 0xf4, 0x21, 0x00


	//----- nvinfo : EIATTR_KPARAM_INFO
	.align		4
.L_18:
        /*0048*/ 	.byte	0x04, 0x17
        /*004a*/ 	.short	(.L_20 - .L_19)
.L_19:
        /*004c*/ 	.word	0x00000000
        /*0050*/ 	.short	0x0001
        /*0052*/ 	.short	0x0008
        /*0054*/ 	.byte	0x00, 0xf4, 0x21, 0x00


	//----- nvinfo : EIATTR_KPARAM_INFO
	.align		4
.L_20:
        /*0058*/ 	.byte	0x04, 0x17
        /*005a*/ 	.short	(.L_22 - .L_21)
.L_21:
        /*005c*/ 	.word	0x00000000
        /*0060*/ 	.short	0x0000
        /*0062*/ 	.short	0x0000
        /*0064*/ 	.byte	0x00, 0xf4, 0x21, 0x00


	//----- nvinfo : EIATTR_SPARSE_MMA_MASK
	.align		4
.L_22:
        /*0068*/ 	.byte	0x03, 0x50
        /*006a*/ 	.short	0x0000


	//----- nvinfo : EIATTR_MAXREG_COUNT
	.align		4
        /*006c*/ 	.byte	0x03, 0x1b
        /*006e*/ 	.short	0x00ff


	//----- nvinfo : EIATTR_COOP_GROUP_MASK_REGIDS
	.align		4
        /*0070*/ 	.byte	0x04, 0x29
        /*0072*/ 	.short	(.L_24 - .L_23)


	//   ....[0]....
.L_23:
        /*0074*/ 	.word	0xffffffff


	//   ....[1]....
        /*0078*/ 	.word	0xffffffff


	//   ....[2]....
        /*007c*/ 	.word	0xffffffff


	//   ....[3]....
        /*0080*/ 	.word	0xffffffff


	//   ....[4]....
        /*0084*/ 	.word	0xffffffff


	//   ....[5]....
        /*0088*/ 	.word	0xffffffff


	//   ....[6]....
        /*008c*/ 	.word	0xffffffff


	//   ....[7]....
        /*0090*/ 	.word	0xffffffff


	//   ....[8]....
        /*0094*/ 	.word	0xffffffff


	//   ....[9]....
        /*0098*/ 	.word	0xffffffff


	//   ....[10]....
        /*009c*/ 	.word	0xffffffff


	//   ....[11]....
        /*00a0*/ 	.word	0xffffffff


	//   ....[12]....
        /*00a4*/ 	.word	0xffffffff


	//   ....[13]....
        /*00a8*/ 	.word	0xffffffff


	//----- nvinfo : EIATTR_COOP_GROUP_INSTR_OFFSETS
	.align		4
.L_24:
        /*00ac*/ 	.byte	0x04, 0x28
        /*00ae*/ 	.short	(.L_26 - .L_25)


	//   ....[0]....
.L_25:
        /*00b0*/ 	.word	0x000001d0


	//   ....[1]....
        /*00b4*/ 	.word	0x000001f0


	//   ....[2]....
        /*00b8*/ 	.word	0x00000220


	//   ....[3]....
        /*00bc*/ 	.word	0x00000240


	//   ....[4]....
        /*00c0*/ 	.word	0x00000260


	//   ....[5]....
        /*00c4*/ 	.word	0x000002c0


	//   ....[6]....
        /*00c8*/ 	.word	0x000002e0


	//   ....[7]....
        /*00cc*/ 	.word	0x000003d0


	//   ....[8]....
        /*00d0*/ 	.word	0x000003f0


	//   ....[9]....
        /*00d4*/ 	.word	0x00000410


	//   ....[10]....
        /*00d8*/ 	.word	0x00000430


	//   ....[11]....
        /*00dc*/ 	.word	0x00000460


	//   ....[12]....
        /*00e0*/ 	.word	0x000004f0


	//   ....[13]....
        /*00e4*/ 	.word	0x00000510


	//----- nvinfo : EIATTR_EXIT_INSTR_OFFSETS
	.align		4
.L_26:
        /*00e8*/ 	.byte	0x04, 0x1c
        /*00ea*/ 	.short	(.L_28 - .L_27)


	//   ....[0]....
.L_27:
        /*00ec*/ 	.word	0x000005f0


	//   ....[1]....
        /*00f0*/ 	.word	0x00000610


	//----- nvinfo : EIATTR_REQNTID
	.align		4
.L_28:
        /*00f4*/ 	.byte	0x04, 0x10
        /*00f6*/ 	.short	(.L_30 - .L_29)
.L_29:
        /*00f8*/ 	.word	0x00000080
        /*00fc*/ 	.word	0x00000001
        /*0100*/ 	.word	0x00000001


	//----- nvinfo : EIATTR_CBANK_PARAM_SIZE
	.align		4
.L_30:
        /*0104*/ 	.byte	0x03, 0x19
        /*0106*/ 	.short	0x0028


	//----- nvinfo : EIATTR_PARAM_CBANK
	.align		4
        /*0108*/ 	.byte	0x04, 0x0a
        /*010a*/ 	.short	(.L_32 - .L_31)
	.align		4
.L_31:
        /*010c*/ 	.word	index@(.nv.constant0.triton_per_fused_native_group_norm_35)
        /*0110*/ 	.short	0x0210
        /*0112*/ 	.short	0x0028


	//----- nvinfo : EIATTR_SW_WAR
	.align		4
.L_32:
        /*0114*/ 	.byte	0x04, 0x36
        /*0116*/ 	.short	(.L_34 - .L_33)
.L_33:
        /*0118*/ 	.word	0x00000008
.L_34:


//--------------------- .nv.callgraph             --------------------------
	.section	.nv.callgraph,"",@"SHT_CUDA_CALLGRAPH"
	.align	4
	.sectionentsize	8
	.align		4
        /*0000*/ 	.word	0x00000000
	.align		4
        /*0004*/ 	.word	0xffffffff
	.align		4
        /*0008*/ 	.word	0x00000000
	.align		4
        /*000c*/ 	.word	0xfffffffe
	.align		4
        /*0010*/ 	.word	0x00000000
	.align		4
        /*0014*/ 	.word	0xfffffffd
	.align		4
        /*0018*/ 	.word	0x00000000
	.align		4
        /*001c*/ 	.word	0xfffffffc


//--------------------- .nv.constant4             --------------------------
	.section	.nv.constant4,"a",@progbits
	.align	8
	.align		8
.nv.constant4:
        /*0000*/ 	.dword	_$_str


//--------------------- .text.triton_per_fused_native_group_norm_35 --------------------------
	.section	.text.triton_per_fused_native_group_norm_35,"ax",@progbits
	.sectionflags	@"SHF_BARRIERS=1"
	.align	128
        .global         triton_per_fused_native_group_norm_35
        .type           triton_per_fused_native_group_norm_35,@function
        .size           triton_per_fused_native_group_norm_35,(.L_x_1 - triton_per_fused_native_group_norm_35)
        .other          triton_per_fused_native_group_norm_35,@"STO_CUDA_ENTRY STV_DEFAULT"
triton_per_fused_native_group_norm_35:
.text.triton_per_fused_native_group_norm_35:
[----:B------:R-:W0:Y:S02]  /*0000*/  LDC R1, c[0x0][0x28] ;  /* 0x00000a00ff017b82 */ /* 0x000e240000000800 */
[----:B------:R-:W1:Y:S01]  /*0010*/  S2R R0, SR_CTAID.X ;  /* 0x0000000000007919 */ /* 0x000e620000002500 */
[----:B------:R-:W2:Y:S01]  /*0020*/  LDC.64 R2, c[0x0][0x210] ;  /* 0x00008400ff027b82 */ /* 0x000ea20000000a00 */
[----:B------:R-:W-:Y:S01]  /*0030*/  ULDC.64 UR6, c[0x0][0x208] ;  /* 0x0000820000067ab9 */ /* 0x000fe20000000a00 */
[----:B------:R-:W3:Y:S01]  /*0040*/  S2R R12, SR_TID.X ;  /* 0x00000000000c7919 */ /* 0x000ee20000002100 */
[----:B-1----:R-:W-:Y:S02]  /*0050*/  SHF.R.S32.HI R5, RZ, 0x1f, R0 ;  /* 0x0000001fff057819 */ /* 0x002fe40000011400 */
[C---:B---3--:R-:W-:Y:S02]  /*0060*/  SHF.L.U32 R4, R12.reuse, 0x8, RZ ;  /* 0x000000080c047819 */ /* 0x048fe400000006ff */
[----:B------:R-:W-:Y:S02]  /*0070*/  LEA.HI R5, R5, R0, RZ, 0x6 ;  /* 0x0000000005057211 */ /* 0x000fe400078f30ff */
[----:B------:R-:W-:-:S02]  /*0080*/  SHF.L.U32 R9, R12, 0x2, RZ ;  /* 0x000000020c097819 */ /* 0x000fc400000006ff */
[----:B------:R-:W-:Y:S02]  /*0090*/  LOP3.LUT R4, R4, 0x7800, RZ, 0xc0, !PT ;  /* 0x0000780004047812 */ /* 0x000fe400078ec0ff */
[C---:B------:R-:W-:Y:S02]  /*00a0*/  LOP3.LUT R7, R5.reuse, 0x7ffffc0, RZ, 0xc0, !PT ;  /* 0x07ffffc005077812 */ /* 0x040fe400078ec0ff */
[----:B------:R-:W-:Y:S02]  /*00b0*/  LOP3.LUT R4, R4, 0x1c, R9, 0xf8, !PT ;  /* 0x0000001c04047812 */ /* 0x000fe400078ef809 */
[----:B------:R-:W-:Y:S02]  /*00c0*/  SHF.L.U32 R5, R5, 0x9, RZ ;  /* 0x0000000905057819 */ /* 0x000fe400000006ff */
[----:B------:R-:W-:Y:S02]  /*00d0*/  IADD3 R7, -R7, R0, RZ ;  /* 0x0000000007077210 */ /* 0x000fe40007ffe1ff */
[----:B------:R-:W-:-:S02]  /*00e0*/  LOP3.LUT R5, R5, 0xffff8000, RZ, 0xc0, !PT ;  /* 0xffff800005057812 */ /* 0x000fc400078ec0ff */
[----:B------:R-:W-:-:S04]  /*00f0*/  LEA R4, R7, R4, 0x5 ;  /* 0x0000000407047211 */ /* 0x000fc800078e28ff */
[----:B------:R-:W-:-:S05]  /*0100*/  IADD3 R5, R5, R4, RZ ;  /* 0x0000000405057210 */ /* 0x000fca0007ffe0ff */
[----:B--2---:R-:W-:-:S05]  /*0110*/  IMAD.WIDE R2, R5, 0x4, R2 ;  /* 0x0000000405027825 */ /* 0x004fca00078e0202 */
[----:B------:R-:W2:Y:S01]  /*0120*/  LDG.E.128 R4, desc[UR6][R2.64] ;  /* 0x0000000602047981 */ /* 0x000ea2000c1e1d00 */
[----:B------:R-:W1:Y:S01]  /*0130*/  S2UR UR5, SR_CgaCtaId ;  /* 0x00000000000579c3 */ /* 0x000e620000008800 */
[C---:B------:R-:W-:Y:S01]  /*0140*/  LOP3.LUT P1, RZ, R12.reuse, 0x1f, RZ, 0xc0, !PT ;  /* 0x0000001f0cff7812 */ /* 0x040fe2000782c0ff */
[----:B------:R-:W-:Y:S01]  /*0150*/  UMOV UR4, 0x400 ;  /* 0x0000040000047882 */ /* 0x000fe20000000000 */
[C---:B------:R-:W-:Y:S02]  /*0160*/  ISETP.GE.AND P2, PT, R12.reuse, 0x4, PT ;  /* 0x000000040c00780c */ /* 0x040fe40003f46270 */
[----:B------:R-:W-:-:S04]  /*0170*/  LOP3.LUT P0, RZ, R12, 0x3, RZ, 0xc0, !PT ;  /* 0x000000030cff7812 */ /* 0x000fc8000780c0ff */
[----:B------:R-:W-:Y:S01]  /*0180*/  ISETP.LT.AND P0, PT, R12, 0x4, !P0 ;  /* 0x000000040c00780c */ /* 0x000fe20004701270 */
[----:B-1----:R-:W-:Y:S01]  /*0190*/  UPRMT UR4, UR5, 0x654, UR4 ;  /* 0x0000065405047896 */ /* 0x002fe20008000004 */
[----:B--2---:R-:W-:-:S04]  /*01a0*/  FADD R11, R4, R5 ;  /* 0x00000005040b7221 */ /* 0x004fc80000000000 */
[----:B------:R-:W-:-:S04]  /*01b0*/  FADD R14, R6, R11 ;  /* 0x0000000b060e7221 */ /* 0x000fc80000000000 */
[----:B------:R-:W-:-:S05]  /*01c0*/  FADD R14, R7, R14 ;  /* 0x0000000e070e7221 */ /* 0x000fca0000000000 */
[----:B------:R-:W1:Y:S02]  /*01d0*/  SHFL.BFLY PT, R11, R14, 0x10, 0x1f ;  /* 0x0e001f000e0b7f89 */ /* 0x000e6400000e0000 */
[----:B-1----:R-:W-:-:S05]  /*01e0*/  FADD R11, R14, R11 ;  /* 0x0000000b0e0b7221 */ /* 0x002fca0000000000 */
[----:B------:R-:W1:Y:S02]  /*01f0*/  SHFL.BFLY PT, R16, R11, 0x8, 0x1f ;  /* 0x0d001f000b107f89 */ /* 0x000e6400000e0000 */
[----:B-1----:R-:W-:Y:S01]  /*0200*/  FADD R16, R11, R16 ;  /* 0x000000100b107221 */ /* 0x002fe20000000000 */
[----:B------:R-:W-:-:S04]  /*0210*/  SHF.R.U32.HI R11, RZ, 0x3, R12 ;  /* 0x00000003ff0b7819 */ /* 0x000fc8000001160c */
[----:B------:R-:W1:Y:S02]  /*0220*/  SHFL.BFLY PT, R13, R16, 0x4, 0x1f ;  /* 0x0c801f00100d7f89 */ /* 0x000e6400000e0000 */
[----:B-1----:R-:W-:-:S05]  /*0230*/  FADD R13, R16, R13 ;  /* 0x0000000d100d7221 */ /* 0x002fca0000000000 */
[----:B------:R-:W1:Y:S02]  /*0240*/  SHFL.BFLY PT, R18, R13, 0x2, 0x1f ;  /* 0x0c401f000d127f89 */ /* 0x000e6400000e0000 */
[----:B-1----:R-:W-:-:S05]  /*0250*/  FADD R18, R13, R18 ;  /* 0x000000120d127221 */ /* 0x002fca0000000000 */
[----:B------:R-:W1:Y:S02]  /*0260*/  SHFL.BFLY PT, R3, R18, 0x1, 0x1f ;  /* 0x0c201f0012037f89 */ /* 0x000e6400000e0000 */
[----:B-1----:R-:W-:Y:S01]  /*0270*/  FADD R2, R18, R3 ;  /* 0x0000000312027221 */ /* 0x002fe20000000000 */
[----:B------:R-:W-:-:S05]  /*0280*/  LOP3.LUT R3, R11, 0xc, RZ, 0xc0, !PT ;  /* 0x0000000c0b037812 */ /* 0x000fca00078ec0ff */
[----:B------:R-:W-:Y:S01]  /*0290*/  @!P1 STS [R3+UR4], R2 ;  /* 0x0000000203009988 */ /* 0x000fe20008000804 */
[----:B------:R-:W-:Y:S06]  /*02a0*/  BAR.SYNC.DEFER_BLOCKING 0x0 ;  /* 0x0000000000007b1d */ /* 0x000fec0000010000 */
[----:B------:R-:W1:Y:S04]  /*02b0*/  @!P2 LDS R10, [R9+UR4] ;  /* 0x00000004090aa984 */ /* 0x000e680008000800 */
[----:B-1----:R-:W1:Y:S02]  /*02c0*/  SHFL.BFLY PT, R11, R10, 0x2, 0x1f ;  /* 0x0c401f000a0b7f89 */ /* 0x002e6400000e0000 */
[----:B-1----:R-:W-:-:S05]  /*02d0*/  FADD R11, R10, R11 ;  /* 0x0000000b0a0b7221 */ /* 0x002fca0000000000 */
[----:B------:R-:W1:Y:S02]  /*02e0*/  SHFL.BFLY PT, R14, R11, 0x1, 0x1f ;  /* 0x0c201f000b0e7f89 */ /* 0x000e6400000e0000 */
[----:B-1----:R-:W-:-:S05]  /*02f0*/  FADD R14, R11, R14 ;  /* 0x0000000e0b0e7221 */ /* 0x002fca0000000000 */
[----:B------:R-:W-:Y:S01]  /*0300*/  @P0 STS [R9+UR4], R14 ;  /* 0x0000000e09000988 */ /* 0x000fe20008000804 */
[----:B------:R-:W-:Y:S06]  /*0310*/  BAR.SYNC.DEFER_BLOCKING 0x0 ;  /* 0x0000000000007b1d */ /* 0x000fec0000010000 */
[----:B------:R-:W1:Y:S02]  /*0320*/  LDS R2, [UR4] ;  /* 0x00000004ff027984 */ /* 0x000e640008000800 */
[----:B-1----:R-:W-:-:S04]  /*0330*/  FADD R2, RZ, R2 ;  /* 0x00000002ff027221 */ /* 0x002fc80000000000 */
[----:B------:R-:W-:-:S04]  /*0340*/  FMUL R2, R2, 0.001953125 ;  /* 0x3b00000002027820 */ /* 0x000fc80000400000 */
[--C-:B------:R-:W-:Y:S01]  /*0350*/  FADD R5, R5, -R2.reuse ;  /* 0x8000000205057221 */ /* 0x100fe20000000000 */
[--C-:B------:R-:W-:Y:S01]  /*0360*/  FADD R4, R4, -R2.reuse ;  /* 0x8000000204047221 */ /* 0x100fe20000000000 */
[--C-:B------:R-:W-:Y:S01]  /*0370*/  FADD R6, R6, -R2.reuse ;  /* 0x8000000206067221 */ /* 0x100fe20000000000 */
[----:B------:R-:W-:Y:S01]  /*0380*/  FADD R7, R7, -R2 ;  /* 0x8000000207077221 */ /* 0x000fe20000000000 */
[----:B------:R-:W-:-:S04]  /*0390*/  FMUL R5, R5, R5 ;  /* 0x0000000505057220 */ /* 0x000fc80000400000 */
[----:B------:R-:W-:-:S04]  /*03a0*/  FFMA R5, R4, R4, R5 ;  /* 0x0000000404057223 */ /* 0x000fc80000000005 */
[----:B------:R-:W-:-:S04]  /*03b0*/  FFMA R6, R6, R6, R5 ;  /* 0x0000000606067223 */ /* 0x000fc80000000005 */
[----:B------:R-:W-:-:S05]  /*03c0*/  FFMA R6, R7, R7, R6 ;  /* 0x0000000707067223 */ /* 0x000fca0000000006 */
[----:B------:R-:W1:Y:S02]  /*03d0*/  SHFL.BFLY PT, R5, R6, 0x10, 0x1f ;  /* 0x0e001f0006057f89 */ /* 0x000e6400000e0000 */
[----:B-1----:R-:W-:-:S05]  /*03e0*/  FADD R5, R6, R5 ;  /* 0x0000000506057221 */ /* 0x002fca0000000000 */
[----:B------:R-:W1:Y:S02]  /*03f0*/  SHFL.BFLY PT, R4, R5, 0x8, 0x1f ;  /* 0x0d001f0005047f89 */ /* 0x000e6400000e0000 */
[----:B-1----:R-:W-:-:S05]  /*0400*/  FADD R4, R5, R4 ;  /* 0x0000000405047221 */ /* 0x002fca0000000000 */
[----:B------:R-:W1:Y:S02]  /*0410*/  SHFL.BFLY PT, R7, R4, 0x4, 0x1f ;  /* 0x0c801f0004077f89 */ /* 0x000e6400000e0000 */
[----:B-1----:R-:W-:-:S05]  /*0420*/  FADD R7, R4, R7 ;  /* 0x0000000704077221 */ /* 0x002fca0000000000 */
[----:B------:R-:W1:Y:S02]  /*0430*/  SHFL.BFLY PT, R10, R7, 0x2, 0x1f ;  /* 0x0c401f00070a7f89 */ /* 0x000e6400000e0000 */
[----:B-1----:R-:W-:Y:S02]  /*0440*/  FADD R10, R7, R10 ;  /* 0x0000000a070a7221 */ /* 0x002fe40000000000 */
[----:B------:R-:W1:Y:S03]  /*0450*/  LDC.64 R6, c[0x0][0x218] ;  /* 0x00008600ff067b82 */ /* 0x000e660000000a00 */
[----:B------:R-:W2:Y:S01]  /*0460*/  SHFL.BFLY PT, R11, R10, 0x1, 0x1f ;  /* 0x0c201f000a0b7f89 */ /* 0x000ea200000e0000 */
[----:B-1----:R-:W-:-:S04]  /*0470*/  IMAD.WIDE R6, R0, 0x4, R6 ;  /* 0x0000000400067825 */ /* 0x002fc800078e0206 */
[----:B--2---:R-:W-:Y:S01]  /*0480*/  FADD R14, R10, R11 ;  /* 0x0000000b0a0e7221 */ /* 0x004fe20000000000 */
[----:B------:R-:W-:Y:S08]  /*0490*/  BAR.SYNC.DEFER_BLOCKING 0x0 ;  /* 0x0000000000007b1d */ /* 0x000ff00000010000 */
[----:B------:R-:W1:Y:S01]  /*04a0*/  LDC.64 R10, c[0x0][0x220] ;  /* 0x00008800ff0a7b82 */ /* 0x000e620000000a00 */
[----:B------:R2:W-:Y:S07]  /*04b0*/  @!P1 STS [R3+UR4], R14 ;  /* 0x0000000e03009988 */ /* 0x0005ee0008000804 */
[----:B------:R-:W-:Y:S01]  /*04c0*/  BAR.SYNC.DEFER_BLOCKING 0x0 ;  /* 0x0000000000007b1d */ /* 0x000fe20000010000 */
[----:B--2---:R-:W-:-:S05]  /*04d0*/  HFMA2.MMA R14, -RZ, RZ, 0.875, 0 ;  /* 0x3b000000ff0e7435 */ /* 0x004fca00000001ff */
[----:B------:R-:W2:Y:S04]  /*04e0*/  @!P2 LDS R8, [R9+UR4] ;  /* 0x000000040908a984 */ /* 0x000ea80008000800 */
[----:B--2---:R-:W2:Y:S02]  /*04f0*/  SHFL.BFLY PT, R5, R8, 0x2, 0x1f ;  /* 0x0c401f0008057f89 */ /* 0x004ea400000e0000 */
[----:B--2---:R-:W-:-:S05]  /*0500*/  FADD R13, R8, R5 ;  /* 0x00000005080d7221 */ /* 0x004fca0000000000 */
[----:B------:R-:W2:Y:S02]  /*0510*/  SHFL.BFLY PT, R4, R13, 0x1, 0x1f ;  /* 0x0c201f000d047f89 */ /* 0x000ea400000e0000 */
[----:B--2---:R-:W-:Y:S02]  /*0520*/  FADD R16, R13, R4 ;  /* 0x000000040d107221 */ /* 0x004fe40000000000 */
[----:B------:R-:W2:Y:S03]  /*0530*/  LDC.64 R4, c[0x0][0x228] ;  /* 0x00008a00ff047b82 */ /* 0x000ea60000000a00 */
[----:B------:R1:W-:Y:S05]  /*0540*/  @P0 STS [R9+UR4], R16 ;  /* 0x0000001009000988 */ /* 0x0003ea0008000804 */
[----:B------:R-:W-:Y:S01]  /*0550*/  BAR.SYNC.DEFER_BLOCKING 0x0 ;  /* 0x0000000000007b1d */ /* 0x000fe20000010000 */
[----:B------:R-:W-:Y:S01]  /*0560*/  LOP3.LUT P0, RZ, R12, 0x7f, RZ, 0xc0, !PT ;  /* 0x0000007f0cff7812 */ /* 0x000fe2000780c0ff */
[----:B-1----:R-:W-:-:S04]  /*0570*/  IMAD.WIDE R8, R0, 0x4, R10 ;  /* 0x0000000400087825 */ /* 0x002fc800078e020a */
[----:B--2---:R-:W-:Y:S01]  /*0580*/  IMAD.WIDE R4, R0, 0x4, R4 ;  /* 0x0000000400047825 */ /* 0x004fe200078e0204 */
[----:B------:R-:W1:Y:S03]  /*0590*/  LDS R15, [UR4] ;  /* 0x00000004ff0f7984 */ /* 0x000e660008000800 */
[----:B-1----:R-:W-:-:S04]  /*05a0*/  FADD R15, RZ, R15 ;  /* 0x0000000fff0f7221 */ /* 0x002fc80000000000 */
[----:B------:R-:W-:-:S06]  /*05b0*/  FFMA R3, R15, R14, 9.9999997473787516356e-06 ;  /* 0x3727c5ac0f037423 */ /* 0x000fcc000000000e */
[----:B------:R-:W1:Y:S02]  /*05c0*/  MUFU.RSQ R3, R3 ;  /* 0x0000000300037308 */ /* 0x000e640000001400 */
[----:B-1----:R1:W-:Y:S04]  /*05d0*/  @!P0 STG.E desc[UR6][R4.64], R3 ;  /* 0x0000000304008986 */ /* 0x0023e8000c101906 */
[----:B------:R1:W-:Y:S01]  /*05e0*/  @!P0 STG.E desc[UR6][R6.64], R2 ;  /* 0x0000000206008986 */ /* 0x0003e2000c101906 */
[----:B------:R-:W-:Y:S05]  /*05f0*/  @P0 EXIT ;  /* 0x000000000000094d */ /* 0x000fea0003800000 */
[----:B------:R-:W-:Y:S01]  /*0600*/  STG.E desc[UR6][R8.64], R15 ;  /* 0x0000000f08007986 */ /* 0x000fe2000c101906 */
[----:B------:R-:W-:Y:S05]  /*0610*/  EXIT ;  /* 0x000000000000794d */ /* 0x000fea0003800000 */
.L_x_0:
[----:B------:R-:W-:-:S00]  /*0620*/  BRA `(.L_x_0) ;  /* 0xfffffffc00fc7947 */ /* 0x000fc0000383ffff */
[----:B------:R-:W-:-:S00]  /*0630*/  NOP ;  /* 0x0000000000007918 */ /* 0x000fc00000000000 */
        /* <DEDUP_REMOVED lines=12> */
.L_x_1:


//--------------------- .nv.global.init           --------------------------
	.section	.nv.global.init,"aw",@progbits
.nv.global.init:
	.type		_$_str,@object
	.size		_$_str,(.L_0 - _$_str)
_$_str:
        /*0000*/ 	.byte	0x5f, 0x5f, 0x43, 0x55, 0x44, 0x41, 0x5f, 0x46, 0x54, 0x5a, 0x00
.L_0:


//--------------------- .nv.shared.triton_per_fused_native_group_norm_35 --------------------------
	.section	.nv.shared.triton_per_fused_native_group_norm_35,"aw",@nobits
	.sectionflags	@""
	.align	16
	.zero		1024


//--------------------- .nv.constant0.triton_per_fused_native_group_norm_35 --------------------------
	.section	.nv.constant0.triton_per_fused_native_group_norm_35,"a",@progbits
	.sectionflags	@""
	.align	4
.nv.constant0.triton_per_fused_native_group_norm_35:
	.zero		568
